	.headerflags	@"EF_CUDA_TEXMODE_UNIFIED EF_CUDA_64BIT_ADDRESS EF_CUDA_SM86 EF_CUDA_VIRTUAL_SM(EF_CUDA_SM86)"
	.elftype	@"ET_EXEC"


//--------------------- .nv.info                  --------------------------
	.section	.nv.info,"",@"SHT_CUDA_INFO"
	.align	4


	//----- nvinfo : EIATTR_REGCOUNT
	.align		4
        /*0000*/ 	.byte	0x04, 0x2f
        /*0002*/ 	.short	(.L_1 - .L_0)
	.align		4
.L_0:
        /*0004*/ 	.word	index@(triton_poi_fused_add_mul_17)
        /*0008*/ 	.word	0x00000023


	//----- nvinfo : EIATTR_MIN_STACK_SIZE
	.align		4
.L_1:
        /*000c*/ 	.byte	0x04, 0x12
        /*000e*/ 	.short	(.L_3 - .L_2)
	.align		4
.L_2:
        /*0010*/ 	.word	index@(triton_poi_fused_add_mul_17)
        /*0014*/ 	.word	0x00000000


	//----- nvinfo : EIATTR_FRAME_SIZE
	.align		4
.L_3:
        /*0018*/ 	.byte	0x04, 0x11
        /*001a*/ 	.short	(.L_5 - .L_4)
	.align		4
.L_4:
        /*001c*/ 	.word	index@(triton_poi_fused_add_mul_17)
        /*0020*/ 	.word	0x00000000


	//----- nvinfo : EIATTR_MIN_STACK_SIZE
	.align		4
.L_5:
        /*0024*/ 	.byte	0x04, 0x12
        /*0026*/ 	.short	(.L_7 - .L_6)
	.align		4
.L_6:
        /*0028*/ 	.word	index@(triton_poi_fused_add_mul_17)
        /*002c*/ 	.word	0x00000000
.L_7:


//--------------------- .nv.info.triton_poi_fused_add_mul_17 --------------------------
	.section	.nv.info.triton_poi_fused_add_mul_17,"",@"SHT_CUDA_INFO"
	.sectionflags	@""
	.align	4


	//----- nvinfo : EIATTR_CUDA_API_VERSION
	.align		4
        /*0000*/ 	.byte	0x04, 0x37
        /*0002*/ 	.short	(.L_9 - .L_8)
.L_8:
        /*0004*/ 	.word	0x0000007c


	//----- nvinfo : EIATTR_SW2861232_WAR
	.align		4
.L_9:
        /*0008*/ 	.byte	0x01, 0x35
	.zero		2


	//----- nvinfo : EIATTR_PARAM_CBANK
	.align		4
        /*000c*/ 	.byte	0x04, 0x0a
        /*000e*/ 	.short	(.L_11 - .L_10)
	.align		4
.L_10:
        /*0010*/ 	.word	index@(.nv.constant0.triton_poi_fused_add_mul_17)
        /*0014*/ 	.short	0x0160
        /*0016*/ 	.short	0x0038


	//----- nvinfo : EIATTR_CBANK_PARAM_SIZE
	.align		4
.L_11:
        /*0018*/ 	.byte	0x03, 0x19
        /*001a*/ 	.short	0x0038


	//----- nvinfo : EIATTR_KPARAM_INFO
	.align		4
        /*001c*/ 	.byte	0x04, 0x17
        /*001e*/ 	.short	(.L_13 - .L_12)
.L_12:
        /*0020*/ 	.word	0x00000000
        /*0024*/ 	.short	0x0006
        /*0026*/ 	.short	0x0030
        /*0028*/ 	.byte	0x00, 0xf4, 0x21, 0x00


	//----- nvinfo : EIATTR_KPARAM_INFO
	.align		4
.L_13:
        /*002c*/ 	.byte	0x04, 0x17
        /*002e*/ 	.short	(.L_15 - .L_14)
.L_14:
        /*0030*/ 	.word	0x00000000
        /*0034*/ 	.short	0x0005
        /*0036*/ 	.short	0x0028
        /*0038*/ 	.byte	0x00, 0xf0, 0x11, 0x00


	//----- nvinfo : EIATTR_KPARAM_INFO
	.align		4
.L_15:
        /*003c*/ 	.byte	0x04, 0x17
        /*003e*/ 	.short	(.L_17 - .L_16)
.L_16:
        /*0040*/ 	.word	0x00000000
        /*0044*/ 	.short	0x0004
        /*0046*/ 	.short	0x0020
        /*0048*/ 	.byte	0x00, 0xf4, 0x21, 0x00


	//----- nvinfo : EIATTR_KPARAM_INFO
	.align		4
.L_17:
        /*004c*/ 	.byte	0x04, 0x17
        /*004e*/ 	.short	(.L_19 - .L_18)
.L_18:
        /*0050*/ 	.word	0x00000000
        /*0054*/ 	.short	0x0003
        /*0056*/ 	.short	0x0018
        /*0058*/ 	.byte	0x00, 0xf4, 0x21, 0x00


	//----- nvinfo : EIATTR_KPARAM_INFO
	.align		4
.L_19:
        /*005c*/ 	.byte	0x04, 0x17
        /*005e*/ 	.short	(.L_21 - .L_20)
.L_20:
        /*0060*/ 	.word	0x00000000
        /*0064*/ 	.short	0x0002
        /*0066*/ 	.short	0x0010
        /*0068*/ 	.byte	0x00, 0xf4, 0x21, 0x00


	//----- nvinfo : EIATTR_KPARAM_INFO
	.align		4
.L_21:
        /*006c*/ 	.byte	0x04, 0x17
        /*006e*/ 	.short	(.L_23 - .L_22)
.L_22:
        /*0070*/ 	.word	0x00000000
        /*0074*/ 	.short	0x0001
        /*0076*/ 	.short	0x0008
        /*0078*/ 	.byte	0x00, 0xf4, 0x21, 0x00


	//----- nvinfo : EIATTR_KPARAM_INFO
	.align		4
.L_23:
        /*007c*/ 	.byte	0x04, 0x17
        /*007e*/ 	.short	(.L_25 - .L_24)
.L_24:
        /*0080*/ 	.word	0x00000000
        /*0084*/ 	.short	0x0000
        /*0086*/ 	.short	0x0000
        /*0088*/ 	.byte	0x00, 0xf4, 0x21, 0x00


	//----- nvinfo : EIATTR_MAXREG_COUNT
	.align		4
.L_25:
        /*008c*/ 	.byte	0x03, 0x1b
        /*008e*/ 	.short	0x00ff


	//----- nvinfo : EIATTR_EXIT_INSTR_OFFSETS
	.align		4
        /*0090*/ 	.byte	0x04, 0x1c
        /*0092*/ 	.short	(.L_27 - .L_26)


	//   ....[0]....
.L_26:
        /*0094*/ 	.word	0x00000700


	//----- nvinfo : EIATTR_REQNTID
	.align		4
.L_27:
        /*0098*/ 	.byte	0x04, 0x10
        /*009a*/ 	.short	(.L_29 - .L_28)
.L_28:
        /*009c*/ 	.word	0x00000080
        /*00a0*/ 	.word	0x00000001
        /*00a4*/ 	.word	0x00000001
.L_29:


//--------------------- .nv.callgraph             --------------------------
	.section	.nv.callgraph,"",@"SHT_CUDA_CALLGRAPH"
	.align	4
	.sectionentsize	8
	.align		4
        /*0000*/ 	.word	0x00000000
	.align		4
        /*0004*/ 	.word	0xffffffff
	.align		4
        /*0008*/ 	.word	0x00000000
	.align		4
        /*000c*/ 	.word	0xfffffffe
	.align		4
        /*0010*/ 	.word	0x00000000
	.align		4
        /*0014*/ 	.word	0xfffffffd
	.align		4
        /*0018*/ 	.word	0x00000000
	.align		4
        /*001c*/ 	.word	0xfffffffc


//--------------------- .nv.rel.action            --------------------------
	.section	.nv.rel.action,"",@"SHT_CUDA_RELOCINFO"
	.align	8
	.sectionentsize	8
        /*0000*/ 	.byte	0x73, 0x00, 0x00, 0x00, 0x00, 0x00, 0x00, 0x00, 0x00, 0x00, 0x00, 0x11, 0x25, 0x00, 0x05, 0x36


//--------------------- .nv.constant0.triton_poi_fused_add_mul_17 --------------------------
	.section	.nv.constant0.triton_poi_fused_add_mul_17,"a",@progbits
	.sectionflags	@""
	.align	4
.nv.constant0.triton_poi_fused_add_mul_17:
	.zero		408


//--------------------- .text.triton_poi_fused_add_mul_17 --------------------------
	.section	.text.triton_poi_fused_add_mul_17,"ax",@progbits
	.sectioninfo	@"SHI_REGISTERS=35"
	.align	128
        .global         triton_poi_fused_add_mul_17
        .type           triton_poi_fused_add_mul_17,@function
        .size           triton_poi_fused_add_mul_17,(.L_x_1 - triton_poi_fused_add_mul_17)
        .other          triton_poi_fused_add_mul_17,@"STO_CUDA_ENTRY STV_DEFAULT"
triton_poi_fused_add_mul_17:
.text.triton_poi_fused_add_mul_17:
[----:B------:R-:W-:Y:S02]  /*0000*/  MOV R1, c[0x0][0x28] ;  /* 0x00000a0000017a02 */ /* 0x000fe40000000f00 */
[----:B------:R-:W0:Y:S01]  /*0010*/  S2R R0, SR_TID.X ;  /* 0x0000000000007919 */ /* 0x000e220000002100 */
[----:B------:R-:W-:Y:S01]  /*0020*/  IMAD.MOV.U32 R5, RZ, RZ, 0x2 ;  /* 0x00000002ff057424 */ /* 0x000fe200078e00ff */
[----:B------:R-:W-:Y:S02]  /*0030*/  ULDC.64 UR4, c[0x0][0x118] ;  /* 0x0000460000047ab9 */ /* 0x000fe40000000a00 */
[----:B------:R-:W1:Y:S01]  /*0040*/  S2R R3, SR_CTAID.X ;  /* 0x0000000000037919 */ /* 0x000e620000002500 */
[----:B0-----:R-:W-:-:S05]  /*0050*/  IMAD.SHL.U32 R0, R0, 0x8, RZ ;  /* 0x0000000800007824 */ /* 0x001fca00078e00ff */
[----:B------:R-:W-:-:S04]  /*0060*/  LOP3.LUT R0, R0, 0x3f8, RZ, 0xc0, !PT ;  /* 0x000003f800007812 */ /* 0x000fc800078ec0ff */
[----:B-1----:R-:W-:-:S05]  /*0070*/  LEA R0, R3, R0, 0xa ;  /* 0x0000000003007211 */ /* 0x002fca00078e50ff */
[----:B------:R-:W-:-:S05]  /*0080*/  IMAD.HI R2, R0, 0x2aaaaaab, RZ ;  /* 0x2aaaaaab00027827 */ /* 0x000fca00078e02ff */
[----:B------:R-:W-:-:S04]  /*0090*/  SHF.R.U32.HI R3, RZ, 0x1f, R2 ;  /* 0x0000001fff037819 */ /* 0x000fc80000011602 */
[----:B------:R-:W-:-:S05]  /*00a0*/  LEA.HI R3, R2, R3, RZ, 0x17 ;  /* 0x0000000302037211 */ /* 0x000fca00078fb8ff */
[----:B------:R-:W-:-:S05]  /*00b0*/  IMAD R3, R3, -0xc00, R0 ;  /* 0xfffff40003037824 */ /* 0x000fca00078e0200 */
[----:B------:R-:W-:-:S05]  /*00c0*/  IADD3 R16, R3, 0x3c00, RZ ;  /* 0x00003c0003107810 */ /* 0x000fca0007ffe0ff */
[----:B------:R-:W-:-:S04]  /*00d0*/  IMAD.WIDE.U32 R20, R16, R5, c[0x0][0x168] ;  /* 0x00005a0010147625 */ /* 0x000fc800078e0005 */
[-C--:B------:R-:W-:Y:S02]  /*00e0*/  IMAD.WIDE.U32 R16, R16, R5.reuse, c[0x0][0x170] ;  /* 0x00005c0010107625 */ /* 0x080fe400078e0005 */
[----:B------:R-:W2:Y:S04]  /*00f0*/  LDG.E.EL.128 R20, [R20.64] ;  /* 0x0000000414147981 */ /* 0x000ea8000c2e1d00 */
[----:B------:R-:W3:Y:S01]  /*0100*/  LDG.E.EL.128 R16, [R16.64] ;  /* 0x0000000410107981 */ /* 0x000ee2000c2e1d00 */
[----:B------:R-:W-:-:S04]  /*0110*/  IMAD.WIDE R12, R0, R5, c[0x0][0x178] ;  /* 0x00005e00000c7625 */ /* 0x000fc800078e0205 */
[-C--:B------:R-:W-:Y:S02]  /*0120*/  IMAD.WIDE R8, R3, R5.reuse, c[0x0][0x180] ;  /* 0x0000600003087625 */ /* 0x080fe400078e0205 */
[----:B------:R-:W4:Y:S04]  /*0130*/  LDG.E.128 R12, [R12.64] ;  /* 0x000000040c0c7981 */ /* 0x000f28000c1e1d00 */
[----:B------:R-:W5:Y:S01]  /*0140*/  LDG.E.EL.128 R8, [R8.64] ;  /* 0x0000000408087981 */ /* 0x000f62000c2e1d00 */
[----:B------:R-:W-:-:S05]  /*0150*/  IMAD.WIDE R2, R0, R5, c[0x0][0x160] ;  /* 0x0000580000027625 */ /* 0x000fca00078e0205 */
[----:B------:R-:W4:Y:S01]  /*0160*/  LDG.E.128 R4, [R2.64] ;  /* 0x0000000402047981 */ /* 0x000f22000c1e1d00 */
[C---:B--2---:R-:W-:Y:S01]  /*0170*/  PRMT R25, R20.reuse, 0x7632, R25 ;  /* 0x0000763214197816 */ /* 0x044fe20000000019 */
[----:B------:R-:W-:Y:S01]  /*0180*/  IMAD.U32 R29, R20, 0x10000, RZ ;  /* 0x00010000141d7824 */ /* 0x000fe200078e00ff */
[----:B------:R-:W-:Y:S02]  /*0190*/  PRMT R24, R22, 0x7632, R24 ;  /* 0x0000763216187816 */ /* 0x000fe40000000018 */
[C---:B---3--:R-:W-:Y:S01]  /*01a0*/  PRMT R27, R16.reuse, 0x7632, R27 ;  /* 0x00007632101b7816 */ /* 0x048fe2000000001b */
[----:B------:R-:W-:Y:S01]  /*01b0*/  IMAD.U32 R16, R16, 0x10000, RZ ;  /* 0x0001000010107824 */ /* 0x000fe200078e00ff */
[----:B------:R-:W-:Y:S01]  /*01c0*/  SHF.L.U32 R0, R22, 0x10, RZ ;  /* 0x0000001016007819 */ /* 0x000fe200000006ff */
[----:B------:R-:W-:Y:S01]  /*01d0*/  IMAD.U32 R28, R19, 0x10000, RZ ;  /* 0x00010000131c7824 */ /* 0x000fe200078e00ff */
[----:B------:R-:W-:Y:S01]  /*01e0*/  PRMT R20, R23, 0x7632, R20 ;  /* 0x0000763217147816 */ /* 0x000fe20000000014 */
[----:B------:R-:W-:Y:S01]  /*01f0*/  FADD R16, R29, R16 ;  /* 0x000000101d107221 */ /* 0x000fe20000000000 */
[----:B------:R-:W-:Y:S01]  /*0200*/  PRMT R22, R21, 0x7632, R22 ;  /* 0x0000763215167816 */ /* 0x000fe20000000016 */
[----:B------:R-:W-:Y:S01]  /*0210*/  IMAD.U32 R25, R25, 0x10000, RZ ;  /* 0x0001000019197824 */ /* 0x000fe200078e00ff */
[----:B------:R-:W-:Y:S01]  /*0220*/  SHF.L.U32 R30, R21, 0x10, RZ ;  /* 0x00000010151e7819 */ /* 0x000fe200000006ff */
[----:B------:R-:W-:Y:S01]  /*0230*/  IMAD.U32 R29, R20, 0x10000, RZ ;  /* 0x00010000141d7824 */ /* 0x000fe200078e00ff */
[C---:B------:R-:W-:Y:S01]  /*0240*/  PRMT R21, R18.reuse, 0x7632, R21 ;  /* 0x0000763212157816 */ /* 0x040fe20000000015 */
[----:B------:R-:W-:Y:S01]  /*0250*/  IMAD.U32 R20, R27, 0x10000, RZ ;  /* 0x000100001b147824 */ /* 0x000fe200078e00ff */
[----:B------:R-:W-:Y:S01]  /*0260*/  SHF.L.U32 R31, R18, 0x10, RZ ;  /* 0x00000010121f7819 */ /* 0x000fe200000006ff */
[----:B------:R-:W-:Y:S01]  /*0270*/  IMAD.U32 R23, R23, 0x10000, RZ ;  /* 0x0001000017177824 */ /* 0x000fe200078e00ff */
[----:B------:R-:W-:-:S02]  /*0280*/  PRMT R18, R17, 0x7632, R18 ;  /* 0x0000763211127816 */ /* 0x000fc40000000012 */
[----:B------:R-:W-:Y:S01]  /*0290*/  SHF.L.U32 R17, R17, 0x10, RZ ;  /* 0x0000001011117819 */ /* 0x000fe200000006ff */
[----:B------:R-:W-:Y:S01]  /*02a0*/  FADD R0, R0, R31 ;  /* 0x0000001f00007221 */ /* 0x000fe20000000000 */
[----:B------:R-:W-:Y:S02]  /*02b0*/  PRMT R26, R19, 0x7632, R26 ;  /* 0x00007632131a7816 */ /* 0x000fe4000000001a */
[----:B------:R-:W-:Y:S01]  /*02c0*/  SHF.L.U32 R19, R24, 0x10, RZ ;  /* 0x0000001018137819 */ /* 0x000fe200000006ff */
[----:B------:R-:W-:Y:S01]  /*02d0*/  FADD R17, R30, R17 ;  /* 0x000000111e117221 */ /* 0x000fe20000000000 */
[----:B------:R-:W-:Y:S01]  /*02e0*/  SHF.L.U32 R24, R22, 0x10, RZ ;  /* 0x0000001016187819 */ /* 0x000fe200000006ff */
[----:B------:R-:W-:Y:S01]  /*02f0*/  FADD R22, R23, R28 ;  /* 0x0000001c17167221 */ /* 0x000fe20000000000 */
[----:B------:R-:W-:Y:S01]  /*0300*/  SHF.L.U32 R27, R18, 0x10, RZ ;  /* 0x00000010121b7819 */ /* 0x000fe200000006ff */
[----:B------:R-:W-:Y:S01]  /*0310*/  IMAD.U32 R18, R26, 0x10000, RZ ;  /* 0x000100001a127824 */ /* 0x000fe200078e00ff */
[----:B------:R-:W-:Y:S01]  /*0320*/  SHF.L.U32 R30, R21, 0x10, RZ ;  /* 0x00000010151e7819 */ /* 0x000fe200000006ff */
[----:B------:R-:W-:Y:S01]  /*0330*/  FADD R21, R25, R20 ;  /* 0x0000001419157221 */ /* 0x000fe20000000000 */
[----:B----4-:R-:W-:Y:S01]  /*0340*/  PRMT R23, R12, 0x7632, R23 ;  /* 0x000076320c177816 */ /* 0x010fe20000000017 */
[----:B------:R-:W-:Y:S01]  /*0350*/  FADD R20, R24, R27 ;  /* 0x0000001b18147221 */ /* 0x000fe20000000000 */
[----:B------:R-:W-:Y:S01]  /*0360*/  FADD R18, R29, R18 ;  /* 0x000000121d127221 */ /* 0x000fe20000000000 */
[----:B------:R-:W-:Y:S01]  /*0370*/  SHF.L.U32 R27, R12, 0x10, RZ ;  /* 0x000000100c1b7819 */ /* 0x000fe200000006ff */
[----:B------:R-:W-:Y:S01]  /*0380*/  IMAD.U32 R29, R13, 0x10000, RZ ;  /* 0x000100000d1d7824 */ /* 0x000fe200078e00ff */
[----:B-----5:R-:W-:Y:S01]  /*0390*/  PRMT R24, R8, 0x7632, R24 ;  /* 0x0000763208187816 */ /* 0x020fe20000000018 */
[----:B------:R-:W-:Y:S01]  /*03a0*/  IMAD.U32 R28, R11, 0x10000, RZ ;  /* 0x000100000b1c7824 */ /* 0x000fe200078e00ff */
[----:B------:R-:W-:Y:S01]  /*03b0*/  PRMT R12, R13, 0x7632, R12 ;  /* 0x000076320d0c7816 */ /* 0x000fe2000000000c */
[----:B------:R-:W-:Y:S01]  /*03c0*/  FADD R19, R19, R30 ;  /* 0x0000001e13137221 */ /* 0x000fe20000000000 */
[C---:B------:R-:W-:Y:S01]  /*03d0*/  PRMT R25, R9.reuse, 0x7632, R25 ;  /* 0x0000763209197816 */ /* 0x040fe20000000019 */
[----:B------:R-:W-:Y:S01]  /*03e0*/  IMAD.U32 R30, R9, 0x10000, RZ ;  /* 0x00010000091e7824 */ /* 0x000fe200078e00ff */
[----:B------:R-:W-:Y:S01]  /*03f0*/  PRMT R13, R14, 0x7632, R13 ;  /* 0x000076320e0d7816 */ /* 0x000fe2000000000d */
[----:B------:R-:W-:Y:S01]  /*0400*/  IMAD.U32 R12, R12, 0x10000, RZ ;  /* 0x000100000c0c7824 */ /* 0x000fe200078e00ff */
[----:B------:R-:W-:Y:S01]  /*0410*/  SHF.L.U32 R31, R14, 0x10, RZ ;  /* 0x000000100e1f7819 */ /* 0x000fe200000006ff */
[----:B------:R-:W-:Y:S01]  /*0420*/  IMAD.U32 R25, R25, 0x10000, RZ ;  /* 0x0001000019197824 */ /* 0x000fe200078e00ff */
[----:B------:R-:W-:-:S02]  /*0430*/  SHF.L.U32 R8, R8, 0x10, RZ ;  /* 0x0000001008087819 */ /* 0x000fc400000006ff */
[C---:B------:R-:W-:Y:S02]  /*0440*/  PRMT R26, R10.reuse, 0x7632, R26 ;  /* 0x000076320a1a7816 */ /* 0x040fe4000000001a */
[----:B------:R-:W-:Y:S02]  /*0450*/  SHF.L.U32 R32, R10, 0x10, RZ ;  /* 0x000000100a207819 */ /* 0x000fe400000006ff */
[C---:B------:R-:W-:Y:S01]  /*0460*/  PRMT R14, R15.reuse, 0x7632, R14 ;  /* 0x000076320f0e7816 */ /* 0x040fe2000000000e */
[----:B------:R-:W-:Y:S01]  /*0470*/  IMAD.U32 R15, R15, 0x10000, RZ ;  /* 0x000100000f0f7824 */ /* 0x000fe200078e00ff */
[----:B------:R-:W-:Y:S01]  /*0480*/  PRMT R10, R11, 0x7632, R10 ;  /* 0x000076320b0a7816 */ /* 0x000fe2000000000a */
[----:B------:R-:W-:Y:S01]  /*0490*/  FADD R11, R27, R8 ;  /* 0x000000081b0b7221 */ /* 0x000fe20000000000 */
[----:B------:R-:W-:Y:S01]  /*04a0*/  SHF.L.U32 R23, R23, 0x10, RZ ;  /* 0x0000001017177819 */ /* 0x000fe200000006ff */
[----:B------:R-:W-:Y:S01]  /*04b0*/  IMAD.U32 R14, R14, 0x10000, RZ ;  /* 0x000100000e0e7824 */ /* 0x000fe200078e00ff */
[----:B------:R-:W-:Y:S01]  /*04c0*/  SHF.L.U32 R24, R24, 0x10, RZ ;  /* 0x0000001018187819 */ /* 0x000fe200000006ff */
[----:B------:R-:W-:Y:S01]  /*04d0*/  IMAD.U32 R27, R10, 0x10000, RZ ;  /* 0x000100000a1b7824 */ /* 0x000fe200078e00ff */
[----:B------:R-:W-:Y:S01]  /*04e0*/  SHF.L.U32 R13, R13, 0x10, RZ ;  /* 0x000000100d0d7819 */ /* 0x000fe200000006ff */
[----:B------:R-:W-:Y:S01]  /*04f0*/  FADD R9, R31, R32 ;  /* 0x000000201f097221 */ /* 0x000fe20000000000 */
[----:B------:R-:W-:Y:S01]  /*0500*/  SHF.L.U32 R26, R26, 0x10, RZ ;  /* 0x000000101a1a7819 */ /* 0x000fe200000006ff */
[----:B------:R-:W-:Y:S01]  /*0510*/  FADD R10, R23, R24 ;  /* 0x00000018170a7221 */ /* 0x000fe20000000000 */
[----:B------:R-:W-:Y:S01]  /*0520*/  FADD R23, R12, R25 ;  /* 0x000000190c177221 */ /* 0x000fe20000000000 */
[----:B------:R-:W-:Y:S01]  /*0530*/  SHF.L.U32 R25, R4, 0x10, RZ ;  /* 0x0000001004197819 */ /* 0x000fe200000006ff */
[----:B------:R-:W-:Y:S01]  /*0540*/  FADD R8, R29, R30 ;  /* 0x0000001e1d087221 */ /* 0x000fe20000000000 */
[----:B------:R-:W-:Y:S01]  /*0550*/  FADD R12, R13, R26 ;  /* 0x0000001a0d0c7221 */ /* 0x000fe20000000000 */
[----:B------:R-:W-:Y:S01]  /*0560*/  FADD R13, R14, R27 ;  /* 0x0000001b0e0d7221 */ /* 0x000fe20000000000 */
[----:B------:R-:W-:Y:S01]  /*0570*/  PRMT R14, R4, 0x7632, R14 ;  /* 0x00007632040e7816 */ /* 0x000fe2000000000e */
[----:B------:R-:W-:Y:S01]  /*0580*/  FADD R15, R15, R28 ;  /* 0x0000001c0f0f7221 */ /* 0x000fe20000000000 */
[C---:B------:R-:W-:Y:S01]  /*0590*/  PRMT R4, R5.reuse, 0x7632, R4 ;  /* 0x0000763205047816 */ /* 0x040fe20000000004 */
[----:B------:R-:W-:Y:S01]  /*05a0*/  FFMA R11, R16, R11, R25 ;  /* 0x0000000b100b7223 */ /* 0x000fe20000000019 */
[----:B------:R-:W-:Y:S01]  /*05b0*/  SHF.L.U32 R24, R5, 0x10, RZ ;  /* 0x0000001005187819 */ /* 0x000fe200000006ff */
[C---:B------:R-:W-:Y:S01]  /*05c0*/  IMAD.U32 R5, R6.reuse, 0x10000, RZ ;  /* 0x0001000006057824 */ /* 0x040fe200078e00ff */
[----:B------:R-:W-:-:S02]  /*05d0*/  PRMT R26, R6, 0x7632, R26 ;  /* 0x00007632061a7816 */ /* 0x000fc4000000001a */
[C---:B------:R-:W-:Y:S01]  /*05e0*/  PRMT R6, R7.reuse, 0x7632, R6 ;  /* 0x0000763207067816 */ /* 0x040fe20000000006 */
[----:B------:R-:W-:Y:S01]  /*05f0*/  FFMA R0, R0, R9, R5 ;  /* 0x0000000900007223 */ /* 0x000fe20000000005 */
[----:B------:R-:W-:Y:S01]  /*0600*/  SHF.L.U32 R27, R7, 0x10, RZ ;  /* 0x00000010071b7819 */ /* 0x000fe200000006ff */
[----:B------:R-:W-:Y:S01]  /*0610*/  IMAD.U32 R5, R4, 0x10000, RZ ;  /* 0x0001000004057824 */ /* 0x000fe200078e00ff */
[----:B------:R-:W-:Y:S01]  /*0620*/  SHF.L.U32 R14, R14, 0x10, RZ ;  /* 0x000000100e0e7819 */ /* 0x000fe200000006ff */
[----:B------:R-:W-:Y:S01]  /*0630*/  FFMA R8, R17, R8, R24 ;  /* 0x0000000811087223 */ /* 0x000fe20000000018 */
[----:B------:R-:W-:Y:S01]  /*0640*/  SHF.L.U32 R26, R26, 0x10, RZ ;  /* 0x000000101a1a7819 */ /* 0x000fe200000006ff */
[----:B------:R-:W-:Y:S01]  /*0650*/  FFMA R15, R22, R15, R27 ;  /* 0x0000000f160f7223 */ /* 0x000fe2000000001b */
[----:B------:R-:W-:Y:S01]  /*0660*/  SHF.L.U32 R7, R6, 0x10, RZ ;  /* 0x0000001006077819 */ /* 0x000fe200000006ff */
[----:B------:R-:W-:Y:S01]  /*0670*/  FFMA R10, R21, R10, R14 ;  /* 0x0000000a150a7223 */ /* 0x000fe2000000000e */
[----:B------:R-:W-:Y:S01]  /*0680*/  FFMA R5, R20, R23, R5 ;  /* 0x0000001714057223 */ /* 0x000fe20000000005 */
[----:B------:R-:W-:-:S02]  /*0690*/  FFMA R19, R19, R12, R26 ;  /* 0x0000000c13137223 */ /* 0x000fc4000000001a */
[----:B------:R-:W-:Y:S01]  /*06a0*/  FFMA R18, R18, R13, R7 ;  /* 0x0000000d12127223 */ /* 0x000fe20000000007 */
[----:B------:R-:W-:Y:S02]  /*06b0*/  F2FP.BF16.PACK_AB R4, R10, R11 ;  /* 0x0000000b0a04723e */ /* 0x000fe400000010ff */
[----:B------:R-:W-:Y:S02]  /*06c0*/  F2FP.BF16.PACK_AB R5, R5, R8 ;  /* 0x000000080505723e */ /* 0x000fe400000010ff */
[----:B------:R-:W-:Y:S02]  /*06d0*/  F2FP.BF16.PACK_AB R6, R19, R0 ;  /* 0x000000001306723e */ /* 0x000fe400000010ff */
[----:B------:R-:W-:-:S05]  /*06e0*/  F2FP.BF16.PACK_AB R7, R18, R15 ;  /* 0x0000000f1207723e */ /* 0x000fca00000010ff */
[----:B------:R-:W-:Y:S01]  /*06f0*/  STG.E.128 [R2.64], R4 ;  /* 0x0000000402007986 */ /* 0x000fe2000c101d04 */
[----:B------:R-:W-:Y:S05]  /*0700*/  EXIT ;  /* 0x000000000000794d */ /* 0x000fea0003800000 */
.L_x_0:
[----:B------:R-:W-:-:S00]  /*0710*/  BRA `(.L_x_0) ;  /* 0xfffffff000007947 */ /* 0x000fc0000383ffff */
[----:B------:R-:W-:-:S00]  /*0720*/  NOP ;  /* 0x0000000000007918 */ /* 0x000fc00000000000 */
        /* <DEDUP_REMOVED lines=13> */
.L_x_1:
